	.headerflags	@"EF_CUDA_TEXMODE_UNIFIED EF_CUDA_64BIT_ADDRESS EF_CUDA_ACCELERATORS EF_CUDA_SM90 EF_CUDA_VIRTUAL_SM(EF_CUDA_SM90)"
	.elftype	@"ET_EXEC"


//--------------------- .nv.info                  --------------------------
	.section	.nv.info,"",@"SHT_CUDA_INFO"
	.align	4


	//----- nvinfo : EIATTR_REGCOUNT
	.align		4
        /*0000*/ 	.byte	0x04, 0x2f
        /*0002*/ 	.short	(.L_3 - .L_2)
	.align		4
.L_2:
        /*0004*/ 	.word	index@(triton_poi_fused__native_batch_norm_legit_no_training_cat_relu_38)
        /*0008*/ 	.word	0x00000042


	//----- nvinfo : EIATTR_MIN_STACK_SIZE
	.align		4
.L_3:
        /*000c*/ 	.byte	0x04, 0x12
        /*000e*/ 	.short	(.L_5 - .L_4)
	.align		4
.L_4:
        /*0010*/ 	.word	index@(triton_poi_fused__native_batch_norm_legit_no_training_cat_relu_38)
        /*0014*/ 	.word	0x00000000


	//----- nvinfo : EIATTR_FRAME_SIZE
	.align		4
.L_5:
        /*0018*/ 	.byte	0x04, 0x11
        /*001a*/ 	.short	(.L_7 - .L_6)
	.align		4
.L_6:
        /*001c*/ 	.word	index@(triton_poi_fused__native_batch_norm_legit_no_training_cat_relu_38)
        /*0020*/ 	.word	0x00000000


	//----- nvinfo : EIATTR_MIN_STACK_SIZE
	.align		4
.L_7:
        /*0024*/ 	.byte	0x04, 0x12
        /*0026*/ 	.short	(.L_9 - .L_8)
	.align		4
.L_8:
        /*0028*/ 	.word	index@(triton_poi_fused__native_batch_norm_legit_no_training_cat_relu_38)
        /*002c*/ 	.word	0x00000000
.L_9:


//--------------------- .nv.info.triton_poi_fused__native_batch_norm_legit_no_training_cat_relu_38 --------------------------
	.section	.nv.info.triton_poi_fused__native_batch_norm_legit_no_training_cat_relu_38,"",@"SHT_CUDA_INFO"
	.sectionflags	@""
	.align	4


	//----- nvinfo : EIATTR_CUDA_API_VERSION
	.align		4
        /*0000*/ 	.byte	0x04, 0x37
        /*0002*/ 	.short	(.L_11 - .L_10)
.L_10:
        /*0004*/ 	.word	0x0000007c


	//----- nvinfo : EIATTR_KPARAM_INFO
	.align		4
.L_11:
        /*0008*/ 	.byte	0x04, 0x17
        /*000a*/ 	.short	(.L_13 - .L_12)
.L_12:
        /*000c*/ 	.word	0x00000000
        /*0010*/ 	.short	0x0009
        /*0012*/ 	.short	0x0048
        /*0014*/ 	.byte	0x00, 0xf0, 0x11, 0x00


	//----- nvinfo : EIATTR_KPARAM_INFO
	.align		4
.L_13:
        /*0018*/ 	.byte	0x04, 0x17
        /*001a*/ 	.short	(.L_15 - .L_14)
.L_14:
        /*001c*/ 	.word	0x00000000
        /*0020*/ 	.short	0x0008
        /*0022*/ 	.short	0x0040
        /*0024*/ 	.byte	0x00, 0xf4, 0x21, 0x00


	//----- nvinfo : EIATTR_KPARAM_INFO
	.align		4
.L_15:
        /*0028*/ 	.byte	0x04, 0x17
        /*002a*/ 	.short	(.L_17 - .L_16)
.L_16:
        /*002c*/ 	.word	0x00000000
        /*0030*/ 	.short	0x0007
        /*0032*/ 	.short	0x0038
        /*0034*/ 	.byte	0x00, 0xf4, 0x21, 0x00


	//----- nvinfo : EIATTR_KPARAM_INFO
	.align		4
.L_17:
        /*0038*/ 	.byte	0x04, 0x17
        /*003a*/ 	.short	(.L_19 - .L_18)
.L_18:
        /*003c*/ 	.word	0x00000000
        /*0040*/ 	.short	0x0006
        /*0042*/ 	.short	0x0030
        /*0044*/ 	.byte	0x00, 0xf4, 0x21, 0x00


	//----- nvinfo : EIATTR_KPARAM_INFO
	.align		4
.L_19:
        /*0048*/ 	.byte	0x04, 0x17
        /*004a*/ 	.short	(.L_21 - .L_20)
.L_20:
        /*004c*/ 	.word	0x00000000
        /*0050*/ 	.short	0x0005
        /*0052*/ 	.short	0x0028
        /*0054*/ 	.byte	0x00, 0xf4, 0x21, 0x00


	//----- nvinfo : EIATTR_KPARAM_INFO
	.align		4
.L_21:
        /*0058*/ 	.byte	0x04, 0x17
        /*005a*/ 	.short	(.L_23 - .L_22)
.L_22:
        /*005c*/ 	.word	0x00000000
        /*0060*/ 	.short	0x0004
        /*0062*/ 	.short	0x0020
        /*0064*/ 	.byte	0x00, 0xf4, 0x21, 0x00


	//----- nvinfo : EIATTR_KPARAM_INFO
	.align		4
.L_23:
        /*0068*/ 	.byte	0x04, 0x17
        /*006a*/ 	.short	(.L_25 - .L_24)
.L_24:
        /*006c*/ 	.word	0x00000000
        /*0070*/ 	.short	0x0003
        /*0072*/ 	.short	0x0018
        /*0074*/ 	.byte	0x00, 0xf4, 0x21, 0x00


	//----- nvinfo : EIATTR_KPARAM_INFO
	.align		4
.L_25:
        /*0078*/ 	.byte	0x04, 0x17
        /*007a*/ 	.short	(.L_27 - .L_26)
.L_26:
        /*007c*/ 	.word	0x00000000
        /*0080*/ 	.short	0x0002
        /*0082*/ 	.short	0x0010
        /*0084*/ 	.byte	0x00, 0xf4, 0x21, 0x00


	//----- nvinfo : EIATTR_KPARAM_INFO
	.align		4
.L_27:
        /*0088*/ 	.byte	0x04, 0x17
        /*008a*/ 	.short	(.L_29 - .L_28)
.L_28:
        /*008c*/ 	.word	0x00000000
        /*0090*/ 	.short	0x0001
        /*0092*/ 	.short	0x0008
        /*0094*/ 	.byte	0x00, 0xf4, 0x21, 0x00


	//----- nvinfo : EIATTR_KPARAM_INFO
	.align		4
.L_29:
        /*0098*/ 	.byte	0x04, 0x17
        /*009a*/ 	.short	(.L_31 - .L_30)
.L_30:
        /*009c*/ 	.word	0x00000000
        /*00a0*/ 	.short	0x0000
        /*00a2*/ 	.short	0x0000
        /*00a4*/ 	.byte	0x00, 0xf4, 0x21, 0x00


	//----- nvinfo : EIATTR_SPARSE_MMA_MASK
	.align		4
.L_31:
        /*00a8*/ 	.byte	0x03, 0x50
        /*00aa*/ 	.short	0x0000


	//----- nvinfo : EIATTR_MAXREG_COUNT
	.align		4
        /*00ac*/ 	.byte	0x03, 0x1b
        /*00ae*/ 	.short	0x00ff


	//----- nvinfo : EIATTR_EXIT_INSTR_OFFSETS
	.align		4
        /*00b0*/ 	.byte	0x04, 0x1c
        /*00b2*/ 	.short	(.L_33 - .L_32)


	//   ....[0]....
.L_32:
        /*00b4*/ 	.word	0x000014d0


	//   ....[1]....
        /*00b8*/ 	.word	0x000014f0


	//----- nvinfo : EIATTR_REQNTID
	.align		4
.L_33:
        /*00bc*/ 	.byte	0x04, 0x10
        /*00be*/ 	.short	(.L_35 - .L_34)
.L_34:
        /*00c0*/ 	.word	0x00000080
        /*00c4*/ 	.word	0x00000001
        /*00c8*/ 	.word	0x00000001


	//----- nvinfo : EIATTR_CBANK_PARAM_SIZE
	.align		4
.L_35:
        /*00cc*/ 	.byte	0x03, 0x19
        /*00ce*/ 	.short	0x004c


	//----- nvinfo : EIATTR_PARAM_CBANK
	.align		4
        /*00d0*/ 	.byte	0x04, 0x0a
        /*00d2*/ 	.short	(.L_37 - .L_36)
	.align		4
.L_36:
        /*00d4*/ 	.word	index@(.nv.constant0.triton_poi_fused__native_batch_norm_legit_no_training_cat_relu_38)
        /*00d8*/ 	.short	0x0210
        /*00da*/ 	.short	0x004c


	//----- nvinfo : EIATTR_SW_WAR
	.align		4
.L_37:
        /*00dc*/ 	.byte	0x04, 0x36
        /*00de*/ 	.short	(.L_39 - .L_38)
.L_38:
        /*00e0*/ 	.word	0x00000008
.L_39:


//--------------------- .nv.callgraph             --------------------------
	.section	.nv.callgraph,"",@"SHT_CUDA_CALLGRAPH"
	.align	4
	.sectionentsize	8
	.align		4
        /*0000*/ 	.word	0x00000000
	.align		4
        /*0004*/ 	.word	0xffffffff
	.align		4
        /*0008*/ 	.word	0x00000000
	.align		4
        /*000c*/ 	.word	0xfffffffe
	.align		4
        /*0010*/ 	.word	0x00000000
	.align		4
        /*0014*/ 	.word	0xfffffffd
	.align		4
        /*0018*/ 	.word	0x00000000
	.align		4
        /*001c*/ 	.word	0xfffffffc


//--------------------- .nv.constant4             --------------------------
	.section	.nv.constant4,"a",@progbits
	.align	8
	.align		8
.nv.constant4:
        /*0000*/ 	.dword	_$_str
	.align		8
        /*0008*/ 	.dword	_$_str_$_2


//--------------------- .text.triton_poi_fused__native_batch_norm_legit_no_training_cat_relu_38 --------------------------
	.section	.text.triton_poi_fused__native_batch_norm_legit_no_training_cat_relu_38,"ax",@progbits
	.align	128
        .global         triton_poi_fused__native_batch_norm_legit_no_training_cat_relu_38
        .type           triton_poi_fused__native_batch_norm_legit_no_training_cat_relu_38,@function
        .size           triton_poi_fused__native_batch_norm_legit_no_training_cat_relu_38,(.L_x_1 - triton_poi_fused__native_batch_norm_legit_no_training_cat_relu_38)
        .other          triton_poi_fused__native_batch_norm_legit_no_training_cat_relu_38,@"STO_CUDA_ENTRY STV_DEFAULT"
triton_poi_fused__native_batch_norm_legit_no_training_cat_relu_38:
.text.triton_poi_fused__native_batch_norm_legit_no_training_cat_relu_38:
[----:B------:R-:W0:Y:S01]  /*0000*/  LDC R1, c[0x0][0x28] ;  /* 0x00000a00ff017b82 */ /* 0x000e220000000800 */
[----:B------:R-:W1:Y:S01]  /*0010*/  S2R R0, SR_TID.X ;  /* 0x0000000000007919 */ /* 0x000e620000002100 */
[----:B------:R-:W-:Y:S01]  /*0020*/  CS2R R8, SRZ ;  /* 0x0000000000087805 */ /* 0x000fe2000001ff00 */
[----:B------:R-:W-:Y:S01]  /*0030*/  ULDC.64 UR4, c[0x0][0x208] ;  /* 0x0000820000047ab9 */ /* 0x000fe20000000a00 */
[----:B------:R-:W2:Y:S01]  /*0040*/  S2R R5, SR_CTAID.X ;  /* 0x0000000000057919 */ /* 0x000ea20000002500 */
[----:B------:R-:W-:Y:S01]  /*0050*/  IMAD.MOV.U32 R10, RZ, RZ, RZ ;  /* 0x000000ffff0a7224 */ /* 0x000fe200078e00ff */
[----:B------:R-:W-:Y:S01]  /*0060*/  CS2R R12, SRZ ;  /* 0x00000000000c7805 */ /* 0x000fe2000001ff00 */
[----:B------:R-:W-:Y:S01]  /*0070*/  IMAD.MOV.U32 R14, RZ, RZ, RZ ;  /* 0x000000ffff0e7224 */ /* 0x000fe200078e00ff */
[----:B------:R-:W3:Y:S01]  /*0080*/  LDC.64 R34, c[0x0][0x210] ;  /* 0x00008400ff227b82 */ /* 0x000ee20000000a00 */
[----:B------:R-:W-:-:S07]  /*0090*/  IMAD.MOV.U32 R31, RZ, RZ, 0x3e800000 ;  /* 0x3e800000ff1f7424 */ /* 0x000fce00078e00ff */
[----:B------:R-:W4:Y:S08]  /*00a0*/  LDC.64 R62, c[0x0][0x218] ;  /* 0x00008600ff3e7b82 */ /* 0x000f300000000a00 */
[----:B------:R-:W5:Y:S01]  /*00b0*/  LDC.64 R26, c[0x0][0x228] ;  /* 0x00008a00ff1a7b82 */ /* 0x000f620000000a00 */
[----:B------:R-:W-:Y:S01]  /*00c0*/  IMAD.MOV.U32 R56, RZ, RZ, RZ ;  /* 0x000000ffff387224 */ /* 0x000fe200078e00ff */
[----:B------:R-:W-:-:S02]  /*00d0*/  CS2R R54, SRZ ;  /* 0x0000000000367805 */ /* 0x000fc4000001ff00 */
[----:B------:R-:W-:Y:S02]  /*00e0*/  CS2R R52, SRZ ;  /* 0x0000000000347805 */ /* 0x000fe4000001ff00 */
[----:B------:R-:W-:Y:S02]  /*00f0*/  CS2R R48, SRZ ;  /* 0x0000000000307805 */ /* 0x000fe4000001ff00 */
[----:B------:R-:W-:Y:S02]  /*0100*/  CS2R R46, SRZ ;  /* 0x00000000002e7805 */ /* 0x000fe4000001ff00 */
[----:B------:R-:W-:Y:S02]  /*0110*/  CS2R R38, SRZ ;  /* 0x0000000000267805 */ /* 0x000fe4000001ff00 */
[----:B------:R-:W-:Y:S01]  /*0120*/  CS2R R40, SRZ ;  /* 0x0000000000287805 */ /* 0x000fe2000001ff00 */
[----:B-1----:R-:W-:Y:S01]  /*0130*/  IMAD.SHL.U32 R0, R0, 0x4, RZ ;  /* 0x0000000400007824 */ /* 0x002fe200078e00ff */
[----:B------:R-:W-:-:S02]  /*0140*/  CS2R R36, SRZ ;  /* 0x0000000000247805 */ /* 0x000fc4000001ff00 */
[----:B------:R-:W-:Y:S02]  /*0150*/  CS2R R42, SRZ ;  /* 0x00000000002a7805 */ /* 0x000fe4000001ff00 */
[----:B------:R-:W-:Y:S02]  /*0160*/  CS2R R44, SRZ ;  /* 0x00000000002c7805 */ /* 0x000fe4000001ff00 */
[----:B--2---:R-:W-:Y:S01]  /*0170*/  SHF.R.S32.HI R3, RZ, 0x15, R5 ;  /* 0x00000015ff037819 */ /* 0x004fe20000011405 */
[----:B------:R-:W-:Y:S01]  /*0180*/  ULDC.64 UR6, c[0x0][0x220] ;  /* 0x0000880000067ab9 */ /* 0x000fe20000000a00 */
[----:B------:R-:W-:Y:S02]  /*0190*/  LOP3.LUT R0, R0, 0x1fc, RZ, 0xc0, !PT ;  /* 0x000001fc00007812 */ /* 0x000fe400078ec0ff */
[----:B------:R-:W-:-:S03]  /*01a0*/  SGXT R3, R3, 0x1 ;  /* 0x000000010303781a */ /* 0x000fc60000000200 */
[----:B------:R-:W-:Y:S02]  /*01b0*/  IMAD R58, R5, 0x400, R0 ;  /* 0x00000400053a7824 */ /* 0x000fe400078e0200 */
[----:B------:R-:W1:Y:S02]  /*01c0*/  LDC.64 R4, c[0x0][0x230] ;  /* 0x00008c00ff047b82 */ /* 0x000e640000000a00 */
[C---:B------:R-:W-:Y:S01]  /*01d0*/  VIADD R28, R58.reuse, 0x200 ;  /* 0x000002003a1c7836 */ /* 0x040fe20000000000 */
[C---:B------:R-:W-:Y:S02]  /*01e0*/  LEA.HI R0, R3.reuse, R58, RZ, 0x4 ;  /* 0x0000003a03007211 */ /* 0x040fe400078f20ff */
[----:B------:R-:W-:Y:S02]  /*01f0*/  ISETP.GE.AND P1, PT, R58, 0x15a00, PT ;  /* 0x00015a003a00780c */ /* 0x000fe40003f26270 */
[----:B------:R-:W-:Y:S02]  /*0200*/  SHF.R.S32.HI R57, RZ, 0x4, R0 ;  /* 0x00000004ff397819 */ /* 0x000fe40000011400 */
[----:B------:R-:W-:-:S03]  /*0210*/  LEA.HI R3, R3, R28, RZ, 0x4 ;  /* 0x0000001c03037211 */ /* 0x000fc600078f20ff */
[----:B------:R-:W-:Y:S01]  /*0220*/  IMAD.HI R2, R57, 0x17ad2209, RZ ;  /* 0x17ad220939027827 */ /* 0x000fe200078e02ff */
[----:B------:R-:W-:-:S04]  /*0230*/  SHF.R.S32.HI R29, RZ, 0x4, R3 ;  /* 0x00000004ff1d7819 */ /* 0x000fc80000011403 */
[----:B------:R-:W-:Y:S01]  /*0240*/  SHF.R.U32.HI R7, RZ, 0x1f, R2 ;  /* 0x0000001fff077819 */ /* 0x000fe20000011602 */
[----:B------:R-:W-:-:S03]  /*0250*/  IMAD.HI R6, R29, 0x17ad2209, RZ ;  /* 0x17ad22091d067827 */ /* 0x000fc600078e02ff */
[----:B------:R-:W-:-:S05]  /*0260*/  LEA.HI.SX32 R2, R2, R7, 0x19 ;  /* 0x0000000702027211 */ /* 0x000fca00078fcaff */
[----:B------:R-:W-:-:S04]  /*0270*/  IMAD R57, R2, -0x568, R57 ;  /* 0xfffffa9802397824 */ /* 0x000fc800078e0239 */
[----:B-1----:R-:W-:Y:S01]  /*0280*/  IMAD.WIDE R2, R57, 0x4, R4 ;  /* 0x0000000439027825 */ /* 0x002fe200078e0204 */
[----:B------:R-:W-:-:S04]  /*0290*/  SHF.R.U32.HI R7, RZ, 0x1f, R6 ;  /* 0x0000001fff077819 */ /* 0x000fc80000011606 */
[----:B------:R-:W2:Y:S04]  /*02a0*/  @!P1 LDG.E.EL R8, desc[UR4][R2.64] ;  /* 0x0000000402089981 */ /* 0x000ea8000c2e1900 */
[----:B------:R-:W3:Y:S01]  /*02b0*/  @!P1 LDG.E.EL R9, desc[UR4][R2.64] ;  /* 0x0000000402099981 */ /* 0x000ee2000c2e1900 */
[----:B------:R-:W-:Y:S01]  /*02c0*/  LEA.HI.SX32 R6, R6, R7, 0x19 ;  /* 0x0000000706067211 */ /* 0x000fe200078fcaff */
[----:B------:R-:W-:Y:S01]  /*02d0*/  IMAD.MOV.U32 R7, RZ, RZ, RZ ;  /* 0x000000ffff077224 */ /* 0x000fe200078e00ff */
[----:B------:R-:W-:Y:S01]  /*02e0*/  ISETP.GE.AND P0, PT, R28, 0x15a00, PT ;  /* 0x00015a001c00780c */ /* 0x000fe20003f06270 */
[----:B------:R-:W4:Y:S02]  /*02f0*/  @!P1 LDG.E.EL R10, desc[UR4][R2.64] ;  /* 0x00000004020a9981 */ /* 0x000f24000c2e1900 */
[----:B------:R-:W-:-:S02]  /*0300*/  IMAD R29, R6, -0x568, R29 ;  /* 0xfffffa98061d7824 */ /* 0x000fc400078e021d */
[----:B------:R1:W5:Y:S01]  /*0310*/  @!P1 LDG.E.EL R7, desc[UR4][R2.64] ;  /* 0x0000000402079981 */ /* 0x000362000c2e1900 */
[----:B------:R-:W-:Y:S02]  /*0320*/  IMAD.MOV.U32 R6, RZ, RZ, RZ ;  /* 0x000000ffff067224 */ /* 0x000fe400078e00ff */
[----:B------:R-:W-:-:S05]  /*0330*/  IMAD.WIDE R4, R29, 0x4, R4 ;  /* 0x000000041d047825 */ /* 0x000fca00078e0204 */
[----:B------:R-:W5:Y:S04]  /*0340*/  @!P0 LDG.E.EL R6, desc[UR4][R4.64] ;  /* 0x0000000404068981 */ /* 0x000f68000c2e1900 */
[----:B------:R-:W5:Y:S04]  /*0350*/  @!P0 LDG.E.EL R12, desc[UR4][R4.64] ;  /* 0x00000004040c8981 */ /* 0x000f68000c2e1900 */
[----:B------:R-:W5:Y:S04]  /*0360*/  @!P0 LDG.E.EL R13, desc[UR4][R4.64] ;  /* 0x00000004040d8981 */ /* 0x000f68000c2e1900 */
[----:B------:R2:W5:Y:S01]  /*0370*/  @!P0 LDG.E.EL R14, desc[UR4][R4.64] ;  /* 0x00000004040e8981 */ /* 0x000562000c2e1900 */
[----:B------:R-:W-:Y:S01]  /*0380*/  IMAD.HI R11, R58, 0x17ad2209, RZ ;  /* 0x17ad22093a0b7827 */ /* 0x000fe200078e02ff */
[----:B-1----:R-:W-:-:S03]  /*0390*/  LOP3.LUT R3, R0, 0xfffffff0, RZ, 0xc0, !PT ;  /* 0xfffffff000037812 */ /* 0x002fc600078ec0ff */
[----:B------:R-:W-:Y:S01]  /*03a0*/  IMAD.SHL.U32 R23, R57, 0x10, RZ ;  /* 0x0000001039177824 */ /* 0x000fe200078e00ff */
[----:B------:R-:W-:Y:S01]  /*03b0*/  SHF.R.U32.HI R2, RZ, 0x1f, R11 ;  /* 0x0000001fff027819 */ /* 0x000fe2000001160b */
[----:B------:R-:W-:Y:S02]  /*03c0*/  IMAD.IADD R3, R58, 0x1, -R3 ;  /* 0x000000013a037824 */ /* 0x000fe400078e0a03 */
[----:B------:R-:W-:Y:S01]  /*03d0*/  IMAD.SHL.U32 R0, R29, 0x10, RZ ;  /* 0x000000101d007824 */ /* 0x000fe200078e00ff */
[----:B------:R-:W-:Y:S02]  /*03e0*/  LEA.HI.SX32 R11, R11, R2, 0x15 ;  /* 0x000000020b0b7211 */ /* 0x000fe400078faaff */
[----:B------:R-:W-:Y:S02]  /*03f0*/  SHF.R.S32.HI R20, RZ, 0x1f, R23 ;  /* 0x0000001fff147819 */ /* 0x000fe40000011417 */
[----:B------:R-:W-:Y:S01]  /*0400*/  SHF.R.S32.HI R22, RZ, 0x1f, R3 ;  /* 0x0000001fff167819 */ /* 0x000fe20000011403 */
[----:B--2---:R-:W-:Y:S01]  /*0410*/  FADD R8, R8, 0.0010000000474974513054 ;  /* 0x3a83126f08087421 */ /* 0x004fe20000000000 */
[----:B---3--:R-:W-:Y:S01]  /*0420*/  FADD R15, R9, 0.0010000000474974513054 ;  /* 0x3a83126f090f7421 */ /* 0x008fe20000000000 */
[----:B------:R-:W-:-:S04]  /*0430*/  IMAD.HI R9, R28, 0x17ad2209, RZ ;  /* 0x17ad22091c097827 */ /* 0x000fc800078e02ff */
[----:B------:R-:W1:Y:S01]  /*0440*/  MUFU.SQRT R8, R8 ;  /* 0x0000000800087308 */ /* 0x000e620000002000 */
[----:B----4-:R-:W-:Y:S01]  /*0450*/  FADD R10, R10, 0.0010000000474974513054 ;  /* 0x3a83126f0a0a7421 */ /* 0x010fe20000000000 */
[----:B0-----:R-:W-:Y:S01]  /*0460*/  SHF.R.U32.HI R4, RZ, 0x1f, R9 ;  /* 0x0000001fff047819 */ /* 0x001fe20000011609 */
[----:B-----5:R-:W-:-:S05]  /*0470*/  FADD R7, R7, 0.0010000000474974513054 ;  /* 0x3a83126f07077421 */ /* 0x020fca0000000000 */
[----:B------:R-:W0:Y:S01]  /*0480*/  MUFU.SQRT R15, R15 ;  /* 0x0000000f000f7308 */ /* 0x000e220000002000 */
[----:B------:R-:W-:Y:S01]  /*0490*/  LEA.HI.SX32 R9, R9, R4, 0x15 ;  /* 0x0000000409097211 */ /* 0x000fe200078faaff */
[----:B------:R-:W-:-:S04]  /*04a0*/  IMAD R4, R11, 0x5500, RZ ;  /* 0x000055000b047824 */ /* 0x000fc800078e02ff */
[----:B------:R-:W-:Y:S01]  /*04b0*/  IMAD R5, R9, 0x5500, RZ ;  /* 0x0000550009057824 */ /* 0x000fe200078e02ff */
[--C-:B------:R-:W-:Y:S01]  /*04c0*/  SHF.R.S32.HI R17, RZ, 0x1f, R4.reuse ;  /* 0x0000001fff117819 */ /* 0x100fe20000011404 */
[----:B------:R-:W2:Y:S01]  /*04d0*/  MUFU.SQRT R10, R10 ;  /* 0x0000000a000a7308 */ /* 0x000ea20000002000 */
[-C--:B------:R-:W-:Y:S01]  /*04e0*/  IADD3 R23, P4, P6, R23, R3.reuse, R4 ;  /* 0x0000000317177210 */ /* 0x080fe20007e9e004 */
[----:B------:R-:W-:Y:S01]  /*04f0*/  FADD R6, R6, 0.0010000000474974513054 ;  /* 0x3a83126f06067421 */ /* 0x000fe20000000000 */
[----:B-1----:R-:W-:Y:S01]  /*0500*/  FSETP.GT.AND P5, PT, R8, 8.50705917302346158658e+37, PT ;  /* 0x7e8000000800780b */ /* 0x002fe20003fa4000 */
[----:B------:R-:W-:Y:S01]  /*0510*/  FADD R12, R12, 0.0010000000474974513054 ;  /* 0x3a83126f0c0c7421 */ /* 0x000fe20000000000 */
[--C-:B------:R-:W-:Y:S01]  /*0520*/  IADD3 R21, P2, P3, R0, R3, R5.reuse ;  /* 0x0000000300157210 */ /* 0x100fe20007b5e005 */
[----:B------:R-:W-:Y:S01]  /*0530*/  FADD R13, R13, 0.0010000000474974513054 ;  /* 0x3a83126f0d0d7421 */ /* 0x000fe20000000000 */
[----:B------:R-:W-:Y:S01]  /*0540*/  SHF.R.S32.HI R2, RZ, 0x1f, R5 ;  /* 0x0000001fff027819 */ /* 0x000fe20000011405 */
[----:B------:R-:W1:Y:S01]  /*0550*/  MUFU.SQRT R7, R7 ;  /* 0x0000000700077308 */ /* 0x000e620000002000 */
[----:B------:R-:W-:Y:S01]  /*0560*/  SHF.R.S32.HI R3, RZ, 0x1f, R0 ;  /* 0x0000001fff037819 */ /* 0x000fe20000011400 */
[----:B------:R-:W-:Y:S01]  /*0570*/  FADD R14, R14, 0.0010000000474974513054 ;  /* 0x3a83126f0e0e7421 */ /* 0x000fe20000000000 */
[----:B------:R-:W-:Y:S01]  /*0580*/  IADD3.X R20, R20, R22, R17, P4, P6 ;  /* 0x0000001614147210 */ /* 0x000fe200027ec411 */
[----:B------:R-:W-:Y:S01]  /*0590*/  IMAD R0, R11, -0x5680, R58 ;  /* 0xffffa9800b007824 */ /* 0x000fe200078e023a */
[----:B------:R-:W-:-:S02]  /*05a0*/  FSETP.GEU.AND P4, PT, R8, 1.175494350822287508e-38, PT ;  /* 0x008000000800780b */ /* 0x000fc40003f8e000 */
[----:B0-----:R-:W-:Y:S01]  /*05b0*/  FSETP.GT.AND P6, PT, R15, 8.50705917302346158658e+37, PT ;  /* 0x7e8000000f00780b */ /* 0x001fe20003fc4000 */
[----:B------:R-:W0:Y:S01]  /*05c0*/  MUFU.SQRT R6, R6 ;  /* 0x0000000600067308 */ /* 0x000e220000002000 */
[----:B------:R-:W-:Y:S01]  /*05d0*/  IADD3.X R22, R3, R22, R2, P2, P3 ;  /* 0x0000001603167210 */ /* 0x000fe200017e6402 */
[----:B------:R-:W-:Y:S01]  /*05e0*/  @P5 FMUL R8, R8, 0.25 ;  /* 0x3e80000008085820 */ /* 0x000fe20000400000 */
[----:B--2---:R-:W-:Y:S01]  /*05f0*/  FSETP.GT.AND P2, PT, R10, 8.50705917302346158658e+37, PT ;  /* 0x7e8000000a00780b */ /* 0x004fe20003f44000 */
[----:B------:R-:W-:Y:S01]  /*0600*/  IMAD.IADD R16, R0, 0x1, R4 ;  /* 0x0000000100107824 */ /* 0x000fe200078e0204 */
[----:B------:R-:W-:Y:S01]  /*0610*/  FSEL R3, R31, 1, P5 ;  /* 0x3f8000001f037808 */ /* 0x000fe20002800000 */
[----:B------:R-:W-:Y:S01]  /*0620*/  VIADD R0, R29, 0xfffffc00 ;  /* 0xfffffc001d007836 */ /* 0x000fe20000000000 */
[----:B-1----:R-:W-:Y:S01]  /*0630*/  FSETP.GT.AND P5, PT, R7, 8.50705917302346158658e+37, PT ;  /* 0x7e8000000700780b */ /* 0x002fe20003fa4000 */
[----:B------:R-:W1:Y:S01]  /*0640*/  MUFU.SQRT R12, R12 ;  /* 0x0000000c000c7308 */ /* 0x000e620000002000 */
[----:B------:R-:W-:Y:S01]  /*0650*/  FSETP.GEU.AND P3, PT, R15, 1.175494350822287508e-38, PT ;  /* 0x008000000f00780b */ /* 0x000fe20003f6e000 */
[----:B------:R-:W-:Y:S01]  /*0660*/  @!P4 FMUL R8, R8, 16777216 ;  /* 0x4b8000000808c820 */ /* 0x000fe20000400000 */
[----:B------:R-:W-:Y:S01]  /*0670*/  @!P4 FMUL R3, R3, 16777216 ;  /* 0x4b8000000303c820 */ /* 0x000fe20000400000 */
[----:B------:R-:W-:Y:S01]  /*0680*/  @P6 FMUL R15, R15, 0.25 ;  /* 0x3e8000000f0f6820 */ /* 0x000fe20000400000 */
[----:B------:R-:W-:Y:S01]  /*0690*/  FSEL R18, R31, 1, P6 ;  /* 0x3f8000001f127808 */ /* 0x000fe20003000000 */
[----:B------:R-:W-:Y:S01]  /*06a0*/  IMAD R2, R9, -0x5680, R28 ;  /* 0xffffa98009027824 */ /* 0x000fe200078e021c */
[C---:B------:R-:W-:Y:S01]  /*06b0*/  FSETP.GEU.AND P4, PT, R10.reuse, 1.175494350822287508e-38, PT ;  /* 0x008000000a00780b */ /* 0x040fe20003f8e000 */
[----:B------:R-:W2:Y:S01]  /*06c0*/  MUFU.SQRT R13, R13 ;  /* 0x0000000d000d7308 */ /* 0x000ea20000002000 */
[----:B------:R-:W-:Y:S01]  /*06d0*/  FSETP.GEU.AND P6, PT, R7, 1.175494350822287508e-38, PT ;  /* 0x008000000700780b */ /* 0x000fe20003fce000 */
[----:B------:R-:W-:Y:S01]  /*06e0*/  @P2 FMUL R10, R10, 0.25 ;  /* 0x3e8000000a0a2820 */ /* 0x000fe20000400000 */
[----:B------:R-:W-:Y:S01]  /*06f0*/  FSEL R24, R31, 1, P2 ;  /* 0x3f8000001f187808 */ /* 0x000fe20001000000 */
[----:B------:R-:W-:Y:S01]  /*0700*/  @P5 FMUL R7, R7, 0.25 ;  /* 0x3e80000007075820 */ /* 0x000fe20000400000 */
[----:B0-----:R-:W-:Y:S01]  /*0710*/  FSETP.GT.AND P2, PT, R6, 8.50705917302346158658e+37, PT ;  /* 0x7e8000000600780b */ /* 0x001fe20003f44000 */
[----:B------:R-:W-:Y:S01]  /*0720*/  @!P3 FMUL R15, R15, 16777216 ;  /* 0x4b8000000f0fb820 */ /* 0x000fe20000400000 */
[C---:B------:R-:W-:Y:S01]  /*0730*/  FSEL R30, R31.reuse, 1, P5 ;  /* 0x3f8000001f1e7808 */ /* 0x040fe20002800000 */
[----:B------:R-:W-:Y:S01]  /*0740*/  @!P3 FMUL R18, R18, 16777216 ;  /* 0x4b8000001212b820 */ /* 0x000fe20000400000 */
[----:B------:R-:W-:Y:S01]  /*0750*/  FSETP.GEU.AND P3, PT, R6, 1.175494350822287508e-38, PT ;  /* 0x008000000600780b */ /* 0x000fe20003f6e000 */
[----:B------:R-:W0:Y:S01]  /*0760*/  MUFU.SQRT R14, R14 ;  /* 0x0000000e000e7308 */ /* 0x000e220000002000 */
[----:B------:R-:W-:Y:S01]  /*0770*/  FSEL R32, R31, 1, P2 ;  /* 0x3f8000001f207808 */ /* 0x000fe20001000000 */
[----:B------:R-:W-:Y:S01]  /*0780*/  @!P4 FMUL R10, R10, 16777216 ;  /* 0x4b8000000a0ac820 */ /* 0x000fe20000400000 */
[----:B------:R-:W-:Y:S01]  /*0790*/  @!P4 FMUL R24, R24, 16777216 ;  /* 0x4b8000001818c820 */ /* 0x000fe20000400000 */
[----:B------:R-:W-:Y:S01]  /*07a0*/  @!P6 FMUL R7, R7, 16777216 ;  /* 0x4b8000000707e820 */ /* 0x000fe20000400000 */
[----:B------:R-:W-:Y:S01]  /*07b0*/  @!P6 FMUL R30, R30, 16777216 ;  /* 0x4b8000001e1ee820 */ /* 0x000fe20000400000 */
[----:B-1----:R-:W-:Y:S01]  /*07c0*/  FSETP.GT.AND P4, PT, R12, 8.50705917302346158658e+37, PT ;  /* 0x7e8000000c00780b */ /* 0x002fe20003f84000 */
[----:B------:R-:W-:Y:S01]  /*07d0*/  IMAD R61, R11, -0x1380, R16 ;  /* 0xffffec800b3d7824 */ /* 0x000fe200078e0210 */
[C---:B--2---:R-:W-:Y:S01]  /*07e0*/  FSETP.GT.AND P6, PT, R13.reuse, 8.50705917302346158658e+37, PT ;  /* 0x7e8000000d00780b */ /* 0x044fe20003fc4000 */
[----:B------:R-:W-:Y:S01]  /*07f0*/  @P2 FMUL R6, R6, 0.25 ;  /* 0x3e80000006062820 */ /* 0x000fe20000400000 */
[----:B------:R-:W-:Y:S01]  /*0800*/  FSETP.GEU.AND P5, PT, R12, 1.175494350822287508e-38, PT ;  /* 0x008000000c00780b */ /* 0x000fe20003fae000 */
[----:B------:R-:W1:Y:S01]  /*0810*/  MUFU.RCP R8, R8 ;  /* 0x0000000800087308 */ /* 0x000e620000001000 */
[----:B------:R-:W-:Y:S01]  /*0820*/  FSETP.GEU.AND P2, PT, R13, 1.175494350822287508e-38, PT ;  /* 0x008000000d00780b */ /* 0x000fe20003f4e000 */
[----:B------:R-:W-:Y:S01]  /*0830*/  @!P3 FMUL R6, R6, 16777216 ;  /* 0x4b8000000606b820 */ /* 0x000fe20000400000 */
[----:B------:R-:W-:Y:S01]  /*0840*/  @!P3 FMUL R32, R32, 16777216 ;  /* 0x4b8000002020b820 */ /* 0x000fe20000400000 */
[----:B0-----:R-:W-:Y:S01]  /*0850*/  FSETP.GT.AND P3, PT, R14, 8.50705917302346158658e+37, PT ;  /* 0x7e8000000e00780b */ /* 0x001fe20003f64000 */
[----:B------:R-:W-:Y:S01]  /*0860*/  IMAD.WIDE R60, R61, 0x4, R62 ;  /* 0x000000043d3c7825 */ /* 0x000fe200078e023e */
[----:B------:R-:W-:-:S03]  /*0870*/  FSEL R25, R31, 1, P4 ;  /* 0x3f8000001f197808 */ /* 0x000fc60002000000 */
[----:B------:R-:W-:Y:S01]  /*0880*/  @P4 FMUL R12, R12, 0.25 ;  /* 0x3e8000000c0c4820 */ /* 0x000fe20000400000 */
[----:B------:R-:W-:Y:S01]  /*0890*/  MUFU.RCP R15, R15 ;  /* 0x0000000f000f7308 */ /* 0x000fe20000001000 */
[----:B------:R-:W-:Y:S01]  /*08a0*/  @P6 FMUL R13, R13, 0.25 ;  /* 0x3e8000000d0d6820 */ /* 0x000fe20000400000 */
[----:B------:R-:W-:Y:S01]  /*08b0*/  FSETP.GEU.AND P4, PT, R14, 1.175494350822287508e-38, PT ;  /* 0x008000000e00780b */ /* 0x000fe20003f8e000 */
[----:B------:R-:W-:Y:S01]  /*08c0*/  @!P5 FMUL R12, R12, 16777216 ;  /* 0x4b8000000c0cd820 */ /* 0x000fe20000400000 */
[----:B------:R-:W-:Y:S01]  /*08d0*/  FSEL R4, R31, 1, P6 ;  /* 0x3f8000001f047808 */ /* 0x000fe20003000000 */
[----:B------:R-:W-:Y:S01]  /*08e0*/  @!P2 FMUL R13, R13, 16777216 ;  /* 0x4b8000000d0da820 */ /* 0x000fe20000400000 */
[----:B------:R-:W-:Y:S01]  /*08f0*/  @!P5 FMUL R25, R25, 16777216 ;  /* 0x4b8000001919d820 */ /* 0x000fe20000400000 */
[----:B------:R-:W-:Y:S01]  /*0900*/  ISETP.LT.U32.AND P6, PT, R0, 0x150, !P0 ;  /* 0x000001500000780c */ /* 0x000fe200047c1070 */
[----:B------:R-:W-:Y:S01]  /*0910*/  MUFU.RCP R19, R6 ;  /* 0x0000000600137308 */ /* 0x000fe20000001000 */
[----:B------:R-:W-:Y:S01]  /*0920*/  @!P2 FMUL R4, R4, 16777216 ;  /* 0x4b8000000404a820 */ /* 0x000fe20000400000 */
[----:B------:R-:W-:Y:S01]  /*0930*/  @P3 FMUL R14, R14, 0.25 ;  /* 0x3e8000000e0e3820 */ /* 0x000fe20000400000 */
[----:B-1----:R-:W-:-:S04]  /*0940*/  FMUL R8, R8, R3 ;  /* 0x0000000308087220 */ /* 0x002fc80000400000 */
[----:B------:R-:W-:Y:S01]  /*0950*/  @!P4 FMUL R14, R14, 16777216 ;  /* 0x4b8000000e0ec820 */ /* 0x000fe20000400000 */
[----:B------:R-:W0:Y:S08]  /*0960*/  MUFU.RCP R12, R12 ;  /* 0x0000000c000c7308 */ /* 0x000e300000001000 */
[----:B------:R-:W1:Y:S01]  /*0970*/  MUFU.RCP R13, R13 ;  /* 0x0000000d000d7308 */ /* 0x000e620000001000 */
[----:B0-----:R-:W-:-:S07]  /*0980*/  FMUL R0, R12, R25 ;  /* 0x000000190c007220 */ /* 0x001fce0000400000 */
[----:B------:R0:W2:Y:S01]  /*0990*/  MUFU.RCP R17, R10 ;  /* 0x0000000a00117308 */ /* 0x0000a20000001000 */
[----:B-1----:R-:W-:-:S07]  /*09a0*/  FMUL R3, R13, R4 ;  /* 0x000000040d037220 */ /* 0x002fce0000400000 */
[----:B------:R-:W1:Y:S01]  /*09b0*/  MUFU.RCP R14, R14 ;  /* 0x0000000e000e7308 */ /* 0x000e620000001000 */
[----:B0-----:R-:W-:Y:S02]  /*09c0*/  IMAD.IADD R10, R2, 0x1, R5 ;  /* 0x00000001020a7824 */ /* 0x001fe400078e0205 */
[----:B------:R-:W-:Y:S01]  /*09d0*/  FMUL R5, R15, R18 ;  /* 0x000000120f057220 */ /* 0x000fe20000400000 */
[----:B------:R-:W-:Y:S01]  /*09e0*/  FMUL R2, R19, R32 ;  /* 0x0000002013027220 */ /* 0x000fe20000400000 */
[----:B------:R-:W0:Y:S01]  /*09f0*/  LDC.64 R12, c[0x0][0x238] ;  /* 0x00008e00ff0c7b82 */ /* 0x000e220000000a00 */
[----:B------:R-:W-:Y:S01]  /*0a00*/  FSEL R15, R31, 1, P3 ;  /* 0x3f8000001f0f7808 */ /* 0x000fe20001800000 */
[----:B------:R-:W-:Y:S02]  /*0a10*/  IMAD R9, R9, -0x1380, R10 ;  /* 0xffffec8009097824 */ /* 0x000fe400078e020a */
[----:B--2---:R-:W-:Y:S01]  /*0a20*/  FMUL R6, R17, R24 ;  /* 0x0000001811067220 */ /* 0x004fe20000400000 */
[----:B------:R-:W2:Y:S03]  /*0a30*/  MUFU.RCP R7, R7 ;  /* 0x0000000700077308 */ /* 0x000ea60000001000 */
[----:B------:R-:W3:Y:S01]  /*0a40*/  LDC.64 R18, c[0x0][0x240] ;  /* 0x00009000ff127b82 */ /* 0x000ee20000000a00 */
[----:B------:R-:W-:Y:S01]  /*0a50*/  @!P4 FMUL R15, R15, 16777216 ;  /* 0x4b8000000f0fc820 */ /* 0x000fe20000400000 */
[----:B------:R-:W-:Y:S01]  /*0a60*/  ISETP.GE.AND P3, PT, R57, 0x400, PT ;  /* 0x000004003900780c */ /* 0x000fe20003f66270 */
[----:B------:R-:W-:-:S04]  /*0a70*/  IMAD.WIDE R16, R16, 0x4, R34 ;  /* 0x0000000410107825 */ /* 0x000fc800078e0222 */
[----:B-1----:R-:W-:Y:S01]  /*0a80*/  FMUL R4, R14, R15 ;  /* 0x0000000f0e047220 */ /* 0x002fe20000400000 */
[----:B------:R-:W-:Y:S01]  /*0a90*/  ISETP.LT.AND P2, PT, R58, 0x15a00, !P3 ;  /* 0x00015a003a00780c */ /* 0x000fe20005f41270 */
[----:B------:R-:W-:-:S04]  /*0aa0*/  IMAD.WIDE R34, R10, 0x4, R34 ;  /* 0x000000040a227825 */ /* 0x000fc800078e0222 */
[----:B------:R-:W-:Y:S01]  /*0ab0*/  IMAD.WIDE R62, R9, 0x4, R62 ;  /* 0x00000004093e7825 */ /* 0x000fe200078e023e */
[----:B------:R-:W-:-:S03]  /*0ac0*/  CS2R R50, SRZ ;  /* 0x0000000000327805 */ /* 0x000fc6000001ff00 */
[----:B--2---:R-:W-:Y:S01]  /*0ad0*/  FMUL R7, R7, R30 ;  /* 0x0000001e07077220 */ /* 0x004fe20000400000 */
[----:B------:R-:W-:-:S04]  /*0ae0*/  IMAD.WIDE R10, R57, 0x4, R26 ;  /* 0x00000004390a7825 */ /* 0x000fc800078e021a */
[----:B------:R-:W-:Y:S01]  /*0af0*/  IMAD.MOV.U32 R9, RZ, RZ, RZ ;  /* 0x000000ffff097224 */ /* 0x000fe200078e00ff */
[----:B------:R-:W2:Y:S01]  /*0b00*/  @!P1 LDG.E.EL R56, desc[UR4][R10.64] ;  /* 0x000000040a389981 */ /* 0x000ea2000c2e1900 */
[----:B0-----:R-:W-:-:S03]  /*0b10*/  IMAD.WIDE R14, R57, 0x4, R12 ;  /* 0x00000004390e7825 */ /* 0x001fc600078e020c */
[----:B------:R-:W4:Y:S01]  /*0b20*/  @!P1 LDG.E.EL R55, desc[UR4][R10.64] ;  /* 0x000000040a379981 */ /* 0x000f22000c2e1900 */
[----:B------:R-:W-:-:S03]  /*0b30*/  IMAD.WIDE R24, R29, 0x4, R12 ;  /* 0x000000041d187825 */ /* 0x000fc600078e020c */
[----:B------:R-:W5:Y:S01]  /*0b40*/  @!P1 LDG.E.EL R54, desc[UR4][R10.64] ;  /* 0x000000040a369981 */ /* 0x000f62000c2e1900 */
[----:B---3--:R-:W-:-:S03]  /*0b50*/  IMAD.WIDE R12, R57, 0x4, R18 ;  /* 0x00000004390c7825 */ /* 0x008fc600078e0212 */
[----:B------:R0:W3:Y:S01]  /*0b60*/  @!P1 LDG.E.EL R53, desc[UR4][R10.64] ;  /* 0x000000040a359981 */ /* 0x0000e2000c2e1900 */
[----:B------:R-:W-:-:S03]  /*0b70*/  IMAD.WIDE R18, R29, 0x4, R18 ;  /* 0x000000041d127825 */ /* 0x000fc600078e0212 */
[----:B------:R-:W2:Y:S01]  /*0b80*/  @!P1 LDG.E.EL R48, desc[UR4][R14.64] ;  /* 0x000000040e309981 */ /* 0x000ea2000c2e1900 */
[----:B------:R-:W-:Y:S01]  /*0b90*/  LEA R32, P4, R23, UR6, 0x2 ;  /* 0x0000000617207c11 */ /* 0x000fe2000f8810ff */
[----:B------:R-:W-:Y:S02]  /*0ba0*/  IMAD.WIDE R26, R29, 0x4, R26 ;  /* 0x000000041d1a7825 */ /* 0x000fe400078e021a */
[----:B------:R-:W2:Y:S01]  /*0bb0*/  @!P1 LDG.E.EL R47, desc[UR4][R14.64] ;  /* 0x000000040e2f9981 */ /* 0x000ea2000c2e1900 */
[----:B0-----:R-:W-:-:S03]  /*0bc0*/  CS2R R10, SRZ ;  /* 0x00000000000a7805 */ /* 0x001fc6000001ff00 */
[----:B------:R-:W2:Y:S04]  /*0bd0*/  @!P1 LDG.E.EL R46, desc[UR4][R14.64] ;  /* 0x000000040e2e9981 */ /* 0x000ea8000c2e1900 */
[----:B------:R0:W2:Y:S04]  /*0be0*/  @!P1 LDG.E.EL R9, desc[UR4][R14.64] ;  /* 0x000000040e099981 */ /* 0x0000a8000c2e1900 */
[----:B------:R-:W2:Y:S04]  /*0bf0*/  @!P1 LDG.E.EL R38, desc[UR4][R12.64] ;  /* 0x000000040c269981 */ /* 0x000ea8000c2e1900 */
        /* <DEDUP_REMOVED lines=11> */
[----:B0-----:R-:W-:-:S03]  /*0cb0*/  LEA R24, P5, R21, UR6, 0x2 ;  /* 0x0000000615187c11 */ /* 0x001fc6000f8a10ff */
[----:B------:R-:W2:Y:S04]  /*0cc0*/  @!P0 LDG.E.EL R44, desc[UR4][R18.64] ;  /* 0x00000004122c8981 */ /* 0x000ea8000c2e1900 */
[----:B------:R0:W2:Y:S04]  /*0cd0*/  @!P0 LDG.E.EL R45, desc[UR4][R18.64] ;  /* 0x00000004122d8981 */ /* 0x0000a8000c2e1900 */
[----:B------:R1:W2:Y:S01]  /*0ce0*/  @P2 LDG.E.128 R12, desc[UR4][R16.64] ;  /* 0x00000004100c2981 */ /* 0x0002a2000c1e1d00 */
[----:B------:R-:W-:Y:S02]  /*0cf0*/  LEA.HI.X R33, R23, UR7, R20, 0x2, P4 ;  /* 0x0000000717217c11 */ /* 0x000fe4000a0f1414 */
[----:B------:R-:W-:Y:S01]  /*0d00*/  LEA.HI.X R25, R21, UR7, R22, 0x2, P5 ;  /* 0x0000000715197c11 */ /* 0x000fe2000a8f1416 */
[----:B------:R-:W3:Y:S01]  /*0d10*/  @!P0 LDG.E.EL R52, desc[UR4][R26.64] ;  /* 0x000000041a348981 */ /* 0x000ee2000c2e1900 */
[----:B0-----:R-:W-:-:S03]  /*0d20*/  CS2R R18, SRZ ;  /* 0x0000000000127805 */ /* 0x001fc6000001ff00 */
[----:B------:R-:W3:Y:S01]  /*0d30*/  @!P0 LDG.E.EL R51, desc[UR4][R26.64] ;  /* 0x000000041a338981 */ /* 0x000ee2000c2e1900 */
[----:B-1----:R-:W-:Y:S02]  /*0d40*/  CS2R R16, SRZ ;  /* 0x0000000000107805 */ /* 0x002fe4000001ff00 */
[----:B------:R-:W-:Y:S02]  /*0d50*/  CS2R R20, SRZ ;  /* 0x0000000000147805 */ /* 0x000fe4000001ff00 */
[----:B------:R-:W-:Y:S01]  /*0d60*/  CS2R R22, SRZ ;  /* 0x0000000000167805 */ /* 0x000fe2000001ff00 */
[----:B------:R-:W3:Y:S04]  /*0d70*/  @!P0 LDG.E.EL R50, desc[UR4][R26.64] ;  /* 0x000000041a328981 */ /* 0x000ee8000c2e1900 */
[----:B------:R-:W3:Y:S04]  /*0d80*/  @P2 LDG.E.128 R16, desc[UR4][R60.64] ;  /* 0x000000043c102981 */ /* 0x000ee8000c1e1d00 */
[----:B------:R2:W4:Y:S01]  /*0d90*/  @P6 LDG.E.128 R20, desc[UR4][R24.64+-0x10000] ;  /* 0xff00000418146981 */ /* 0x000522000c1e1d00 */
[----:B------:R-:W-:-:S03]  /*0da0*/  ISETP.GT.AND P4, PT, R29, 0x54f, !P0 ;  /* 0x0000054f1d00780c */ /* 0x000fc60004784270 */
[----:B------:R0:W4:Y:S01]  /*0db0*/  @!P0 LDG.E.EL R49, desc[UR4][R26.64] ;  /* 0x000000041a318981 */ /* 0x000122000c2e1900 */
[----:B------:R-:W-:Y:S02]  /*0dc0*/  ISETP.GE.AND P5, PT, R29, 0x550, PT ;  /* 0x000005501d00780c */ /* 0x000fe40003fa6270 */
[----:B------:R-:W-:Y:S02]  /*0dd0*/  CS2R R30, SRZ ;  /* 0x00000000001e7805 */ /* 0x000fe4000001ff00 */
[----:B--2---:R-:W-:Y:S02]  /*0de0*/  SEL R24, R12, RZ, P2 ;  /* 0x000000ff0c187207 */ /* 0x004fe40001000000 */
[----:B------:R-:W-:Y:S02]  /*0df0*/  SEL R25, R13, RZ, P2 ;  /* 0x000000ff0d197207 */ /* 0x000fe40001000000 */
[----:B0-----:R-:W-:Y:S02]  /*0e00*/  SEL R26, R14, RZ, P2 ;  /* 0x000000ff0e1a7207 */ /* 0x001fe40001000000 */
[----:B------:R-:W-:-:S02]  /*0e10*/  SEL R27, R15, RZ, P2 ;  /* 0x000000ff0f1b7207 */ /* 0x000fc40001000000 */
[----:B---3--:R-:W-:Y:S02]  /*0e20*/  SEL R16, R16, RZ, P2 ;  /* 0x000000ff10107207 */ /* 0x008fe40001000000 */
[----:B------:R-:W-:Y:S02]  /*0e30*/  SEL R17, R17, RZ, P2 ;  /* 0x000000ff11117207 */ /* 0x000fe40001000000 */
[----:B------:R-:W-:Y:S02]  /*0e40*/  SEL R18, R18, RZ, P2 ;  /* 0x000000ff12127207 */ /* 0x000fe40001000000 */
[----:B------:R-:W-:Y:S02]  /*0e50*/  SEL R19, R19, RZ, P2 ;  /* 0x000000ff13137207 */ /* 0x000fe40001000000 */
[----:B------:R-:W-:Y:S02]  /*0e60*/  ISETP.GE.AND P2, PT, R29, 0x400, PT ;  /* 0x000004001d00780c */ /* 0x000fe40003f46270 */
[----:B----4-:R-:W-:-:S02]  /*0e70*/  SEL R12, R20, RZ, P6 ;  /* 0x000000ff140c7207 */ /* 0x010fc40003000000 */
[----:B------:R-:W-:Y:S02]  /*0e80*/  SEL R13, R21, RZ, P6 ;  /* 0x000000ff150d7207 */ /* 0x000fe40003000000 */
[----:B------:R-:W-:Y:S02]  /*0e90*/  SEL R14, R22, RZ, P6 ;  /* 0x000000ff160e7207 */ /* 0x000fe40003000000 */
[----:B------:R-:W-:Y:S02]  /*0ea0*/  SEL R15, R23, RZ, P6 ;  /* 0x000000ff170f7207 */ /* 0x000fe40003000000 */
[----:B------:R-:W-:Y:S02]  /*0eb0*/  ISETP.LT.AND P6, PT, R28, 0x15a00, !P2 ;  /* 0x00015a001c00780c */ /* 0x000fe400057c1270 */
[----:B------:R-:W-:-:S06]  /*0ec0*/  CS2R R28, SRZ ;  /* 0x00000000001c7805 */ /* 0x000fcc000001ff00 */
[----:B------:R-:W2:Y:S01]  /*0ed0*/  @P4 LDG.E.128 R28, desc[UR4][R62.64+-0x5400] ;  /* 0xffac00043e1c4981 */ /* 0x000ea2000c1e1d00 */
[----:B------:R-:W-:Y:S01]  /*0ee0*/  FADD R16, R24, R16 ;  /* 0x0000001018107221 */ /* 0x000fe20000000000 */
[----:B------:R-:W-:Y:S01]  /*0ef0*/  FADD R17, R25, R17 ;  /* 0x0000001119117221 */ /* 0x000fe20000000000 */
[----:B------:R-:W-:Y:S01]  /*0f00*/  FADD R18, R26, R18 ;  /* 0x000000121a127221 */ /* 0x000fe20000000000 */
[----:B------:R-:W-:Y:S01]  /*0f10*/  FADD R19, R27, R19 ;  /* 0x000000131b137221 */ /* 0x000fe20000000000 */
[----:B------:R-:W-:Y:S02]  /*0f20*/  CS2R R20, SRZ ;  /* 0x0000000000147805 */ /* 0x000fe4000001ff00 */
[----:B------:R-:W-:Y:S02]  /*0f30*/  CS2R R22, SRZ ;  /* 0x0000000000167805 */ /* 0x000fe4000001ff00 */
[----:B------:R-:W-:Y:S02]  /*0f40*/  CS2R R24, SRZ ;  /* 0x0000000000187805 */ /* 0x000fe4000001ff00 */
[----:B------:R-:W-:-:S02]  /*0f50*/  CS2R R26, SRZ ;  /* 0x00000000001a7805 */ /* 0x000fc4000001ff00 */
[----:B------:R-:W3:Y:S04]  /*0f60*/  @P6 LDG.E.128 R20, desc[UR4][R62.64] ;  /* 0x000000043e146981 */ /* 0x000ee8000c1e1d00 */
[----:B------:R0:W4:Y:S02]  /*0f70*/  @P6 LDG.E.128 R24, desc[UR4][R34.64] ;  /* 0x0000000422186981 */ /* 0x000124000c1e1d00 */
[----:B0-----:R-:W-:Y:S02]  /*0f80*/  CS2R R34, SRZ ;  /* 0x0000000000227805 */ /* 0x001fe4000001ff00 */
[----:B--2---:R-:W-:Y:S01]  /*0f90*/  @P5 SEL R12, R28, RZ, P4 ;  /* 0x000000ff1c0c5207 */ /* 0x004fe20002000000 */
[----:B------:R-:W-:Y:S01]  /*0fa0*/  VIADD R28, R57, 0xfffffc00 ;  /* 0xfffffc00391c7836 */ /* 0x000fe20000000000 */
[----:B------:R-:W-:-:S02]  /*0fb0*/  @P5 SEL R15, R31, RZ, P4 ;  /* 0x000000ff1f0f5207 */ /* 0x000fc40002000000 */
[----:B------:R-:W-:Y:S02]  /*0fc0*/  @P5 SEL R14, R30, RZ, P4 ;  /* 0x000000ff1e0e5207 */ /* 0x000fe40002000000 */
[----:B------:R-:W-:Y:S02]  /*0fd0*/  @P5 SEL R13, R29, RZ, P4 ;  /* 0x000000ff1d0d5207 */ /* 0x000fe40002000000 */
[----:B------:R-:W-:Y:S02]  /*0fe0*/  ISETP.LT.U32.AND P5, PT, R28, 0x150, !P1 ;  /* 0x000001501c00780c */ /* 0x000fe40004fa1070 */
[----:B------:R-:W-:Y:S02]  /*0ff0*/  CS2R R28, SRZ ;  /* 0x00000000001c7805 */ /* 0x000fe4000001ff00 */
[----:B------:R-:W-:Y:S02]  /*1000*/  CS2R R30, SRZ ;  /* 0x00000000001e7805 */ /* 0x000fe4000001ff00 */
[----:B------:R-:W-:-:S07]  /*1010*/  ISETP.GT.AND P4, PT, R57, 0x54f, !P1 ;  /* 0x0000054f3900780c */ /* 0x000fce0004f84270 */
[----:B------:R0:W2:Y:S02]  /*1020*/  @P5 LDG.E.128 R28, desc[UR4][R32.64+-0x10000] ;  /* 0xff000004201c5981 */ /* 0x0000a4000c1e1d00 */
[----:B0-----:R-:W-:-:S06]  /*1030*/  CS2R R32, SRZ ;  /* 0x0000000000207805 */ /* 0x001fcc000001ff00 */
[----:B------:R-:W5:Y:S01]  /*1040*/  @P4 LDG.E.128 R32, desc[UR4][R60.64+-0x5400] ;  /* 0xffac00043c204981 */ /* 0x000f62000c1e1d00 */
[----:B---3--:R-:W-:Y:S02]  /*1050*/  SEL R62, R23, RZ, P6 ;  /* 0x000000ff173e7207 */ /* 0x008fe40003000000 */
[----:B------:R-:W-:Y:S02]  /*1060*/  SEL R23, R20, RZ, P6 ;  /* 0x000000ff14177207 */ /* 0x000fe40003000000 */
[----:B----4-:R-:W-:Y:S02]  /*1070*/  SEL R24, R24, RZ, P6 ;  /* 0x000000ff18187207 */ /* 0x010fe40003000000 */
[----:B------:R-:W-:Y:S02]  /*1080*/  SEL R20, R21, RZ, P6 ;  /* 0x000000ff15147207 */ /* 0x000fe40003000000 */
[----:B------:R-:W-:Y:S02]  /*1090*/  SEL R21, R22, RZ, P6 ;  /* 0x000000ff16157207 */ /* 0x000fe40003000000 */
[----:B------:R-:W-:Y:S01]  /*10a0*/  SEL R26, R26, RZ, P6 ;  /* 0x000000ff1a1a7207 */ /* 0x000fe20003000000 */
[----:B------:R-:W-:Y:S01]  /*10b0*/  @!P2 FADD R12, R24, R23 ;  /* 0x00000017180ca221 */ /* 0x000fe20000000000 */
[----:B------:R-:W-:-:S03]  /*10c0*/  SEL R25, R25, RZ, P6 ;  /* 0x000000ff19197207 */ /* 0x000fc60003000000 */
[----:B------:R-:W-:Y:S01]  /*10d0*/  @!P2 FADD R14, R26, R21 ;  /* 0x000000151a0ea221 */ /* 0x000fe20000000000 */
[----:B------:R-:W-:Y:S01]  /*10e0*/  FADD R21, R12, -R52 ;  /* 0x800000340c157221 */ /* 0x000fe20000000000 */
[----:B------:R-:W-:Y:S01]  /*10f0*/  SEL R27, R27, RZ, P6 ;  /* 0x000000ff1b1b7207 */ /* 0x000fe20003000000 */
[----:B------:R-:W-:Y:S02]  /*1100*/  @!P2 FADD R13, R25, R20 ;  /* 0x00000014190da221 */ /* 0x000fe40000000000 */
[----:B------:R-:W-:Y:S01]  /*1110*/  FMUL R21, R2, R21 ;  /* 0x0000001502157220 */ /* 0x000fe20000400000 */
[----:B------:R-:W-:Y:S01]  /*1120*/  FADD R50, R14, -R50 ;  /* 0x800000320e327221 */ /* 0x000fe20000000000 */
[----:B------:R-:W-:Y:S01]  /*1130*/  @!P2 FADD R15, R27, R62 ;  /* 0x0000003e1b0fa221 */ /* 0x000fe20000000000 */
[----:B------:R-:W-:Y:S01]  /*1140*/  ISETP.GE.AND P2, PT, R57, 0x550, PT ;  /* 0x000005503900780c */ /* 0x000fe20003f46270 */
[----:B------:R-:W-:Y:S01]  /*1150*/  FADD R51, R13, -R51 ;  /* 0x800000330d337221 */ /* 0x000fe20000000000 */
[----:B------:R-:W-:Y:S01]  /*1160*/  FFMA R10, R21, R10, R42 ;  /* 0x0000000a150a7223 */ /* 0x000fe2000000002a */
[----:B------:R-:W-:Y:S01]  /*1170*/  FMUL R23, R3, R50 ;  /* 0x0000003203177220 */ /* 0x000fe20000400000 */
[----:B------:R-:W0:Y:S01]  /*1180*/  LDC.64 R20, c[0x0][0x248] ;  /* 0x00009200ff147b82 */ /* 0x000e220000000a00 */
[----:B------:R-:W-:-:S07]  /*1190*/  FMUL R0, R0, R51 ;  /* 0x0000003300007220 */ /* 0x000fce0000400000 */
[----:B------:R-:W1:Y:S01]  /*11a0*/  LDC.64 R2, c[0x0][0x250] ;  /* 0x00009400ff027b82 */ /* 0x000e620000000a00 */
[----:B------:R-:W-:Y:S01]  /*11b0*/  FFMA R43, R0, R11, R43 ;  /* 0x0000000b002b7223 */ /* 0x000fe2000000002b */
[----:B------:R-:W-:-:S04]  /*11c0*/  FADD R49, R15, -R49 ;  /* 0x800000310f317221 */ /* 0x000fc80000000000 */
[----:B------:R-:W-:Y:S01]  /*11d0*/  FMUL R4, R4, R49 ;  /* 0x0000003104047220 */ /* 0x000fe20000400000 */
[----:B------:R-:W-:-:S03]  /*11e0*/  FFMA R23, R23, R36, R44 ;  /* 0x0000002417177223 */ /* 0x000fc6000000002c */
[----:B------:R-:W-:Y:S01]  /*11f0*/  FFMA R4, R4, R37, R45 ;  /* 0x0000002504047223 */ /* 0x000fe2000000002d */
[----:B0-----:R-:W-:-:S04]  /*1200*/  IMAD.WIDE R20, R58, 0x4, R20 ;  /* 0x000000043a147825 */ /* 0x001fc800078e0214 */
[----:B-1----:R-:W-:Y:S01]  /*1210*/  IMAD.WIDE R2, R58, 0x4, R2 ;  /* 0x000000043a027825 */ /* 0x002fe200078e0202 */
[----:B------:R0:W-:Y:S01]  /*1220*/  @!P0 STG.E.128 desc[UR4][R20.64+0x800], R12 ;  /* 0x0008000c14008986 */ /* 0x0001e2000c101d04 */
[----:B--2---:R-:W-:Y:S02]  /*1230*/  SEL R30, R30, RZ, P5 ;  /* 0x000000ff1e1e7207 */ /* 0x004fe40002800000 */
[----:B------:R-:W-:Y:S02]  /*1240*/  SEL R28, R28, RZ, P5 ;  /* 0x000000ff1c1c7207 */ /* 0x000fe40002800000 */
[----:B------:R-:W-:Y:S02]  /*1250*/  SEL R29, R29, RZ, P5 ;  /* 0x000000ff1d1d7207 */ /* 0x000fe40002800000 */
[----:B------:R-:W-:Y:S02]  /*1260*/  SEL R31, R31, RZ, P5 ;  /* 0x000000ff1f1f7207 */ /* 0x000fe40002800000 */
[----:B-----5:R-:W-:-:S02]  /*1270*/  SEL R27, R34, RZ, P4 ;  /* 0x000000ff221b7207 */ /* 0x020fc40002000000 */
[----:B------:R-:W-:Y:S02]  /*1280*/  SEL R25, R32, RZ, P4 ;  /* 0x000000ff20197207 */ /* 0x000fe40002000000 */
[----:B------:R-:W-:Y:S02]  /*1290*/  SEL R24, R35, RZ, P4 ;  /* 0x000000ff23187207 */ /* 0x000fe40002000000 */
[----:B------:R-:W-:Y:S02]  /*12a0*/  SEL R22, R33, RZ, P4 ;  /* 0x000000ff21167207 */ /* 0x000fe40002000000 */
[----:B------:R-:W-:Y:S02]  /*12b0*/  @P3 SEL R18, R30, R27, !P2 ;  /* 0x0000001b1e123207 */ /* 0x000fe40005000000 */
[----:B------:R-:W-:Y:S02]  /*12c0*/  @P3 SEL R16, R28, R25, !P2 ;  /* 0x000000191c103207 */ /* 0x000fe40005000000 */
[----:B------:R-:W-:-:S02]  /*12d0*/  @P3 SEL R19, R31, R24, !P2 ;  /* 0x000000181f133207 */ /* 0x000fc40005000000 */
[----:B------:R-:W-:Y:S01]  /*12e0*/  @P3 SEL R17, R29, R22, !P2 ;  /* 0x000000161d113207 */ /* 0x000fe20005000000 */
[----:B------:R-:W-:Y:S01]  /*12f0*/  FADD R25, R18, -R54 ;  /* 0x8000003612197221 */ /* 0x000fe20000000000 */
[----:B------:R-:W-:Y:S01]  /*1300*/  FADD R11, R16, -R56 ;  /* 0x80000038100b7221 */ /* 0x000fe20000000000 */
[----:B------:R-:W-:Y:S02]  /*1310*/  FADD R22, R19, -R53 ;  /* 0x8000003513167221 */ /* 0x000fe40000000000 */
[----:B------:R-:W-:Y:S01]  /*1320*/  FADD R0, R17, -R55 ;  /* 0x8000003711007221 */ /* 0x000fe20000000000 */
[----:B------:R-:W-:Y:S01]  /*1330*/  FMUL R25, R6, R25 ;  /* 0x0000001906197220 */ /* 0x000fe20000400000 */
[----:B------:R-:W-:Y:S01]  /*1340*/  FMUL R11, R8, R11 ;  /* 0x0000000b080b7220 */ /* 0x000fe20000400000 */
[----:B------:R-:W-:Y:S01]  /*1350*/  FMUL R22, R7, R22 ;  /* 0x0000001607167220 */ /* 0x000fe20000400000 */
[----:B------:R-:W-:Y:S01]  /*1360*/  FMUL R0, R5, R0 ;  /* 0x0000000005007220 */ /* 0x000fe20000400000 */
[----:B------:R-:W-:Y:S01]  /*1370*/  FFMA R25, R25, R46, R40 ;  /* 0x0000002e19197223 */ /* 0x000fe20000000028 */
[----:B------:R-:W-:Y:S01]  /*1380*/  FFMA R11, R11, R48, R38 ;  /* 0x000000300b0b7223 */ /* 0x000fe20000000026 */
[----:B------:R-:W-:Y:S01]  /*1390*/  FFMA R9, R22, R9, R41 ;  /* 0x0000000916097223 */ /* 0x000fe20000000029 */
[----:B------:R-:W-:-:S02]  /*13a0*/  FFMA R0, R0, R47, R39 ;  /* 0x0000002f00007223 */ /* 0x000fc40000000027 */
[----:B------:R-:W-:Y:S02]  /*13b0*/  FSETP.GEU.AND P3, PT, R25, RZ, PT ;  /* 0x000000ff1900720b */ /* 0x000fe40003f6e000 */
[----:B------:R-:W-:Y:S02]  /*13c0*/  FSETP.GEU.AND P2, PT, R9, RZ, PT ;  /* 0x000000ff0900720b */ /* 0x000fe40003f4e000 */
[----:B------:R-:W-:Y:S02]  /*13d0*/  FSETP.GEU.AND P4, PT, R0, RZ, PT ;  /* 0x000000ff0000720b */ /* 0x000fe40003f8e000 */
[----:B------:R-:W-:Y:S02]  /*13e0*/  FSETP.GEU.AND P5, PT, R11, RZ, PT ;  /* 0x000000ff0b00720b */ /* 0x000fe40003fae000 */
[----:B------:R-:W-:Y:S02]  /*13f0*/  SEL R26, R25, RZ, P3 ;  /* 0x000000ff191a7207 */ /* 0x000fe40001800000 */
[----:B------:R-:W-:-:S02]  /*1400*/  SEL R27, R9, RZ, P2 ;  /* 0x000000ff091b7207 */ /* 0x000fc40001000000 */
[----:B------:R-:W-:Y:S02]  /*1410*/  SEL R25, R0, RZ, P4 ;  /* 0x000000ff00197207 */ /* 0x000fe40002000000 */
[----:B------:R-:W-:Y:S01]  /*1420*/  SEL R24, R11, RZ, P5 ;  /* 0x000000ff0b187207 */ /* 0x000fe20002800000 */
[----:B------:R0:W-:Y:S01]  /*1430*/  @!P1 STG.E.128 desc[UR4][R20.64], R16 ;  /* 0x0000001014009986 */ /* 0x0001e2000c101d04 */
[----:B------:R-:W-:-:S03]  /*1440*/  FSETP.GEU.AND P2, PT, R23, RZ, PT ;  /* 0x000000ff1700720b */ /* 0x000fc60003f4e000 */
[----:B------:R0:W-:Y:S01]  /*1450*/  @!P1 STG.E.128 desc[UR4][R2.64], R24 ;  /* 0x0000001802009986 */ /* 0x0001e2000c101d04 */
[----:B------:R-:W-:Y:S02]  /*1460*/  FSETP.GEU.AND P1, PT, R4, RZ, PT ;  /* 0x000000ff0400720b */ /* 0x000fe40003f2e000 */
[----:B------:R-:W-:Y:S02]  /*1470*/  FSETP.GEU.AND P3, PT, R43, RZ, PT ;  /* 0x000000ff2b00720b */ /* 0x000fe40003f6e000 */
[----:B------:R-:W-:Y:S02]  /*1480*/  FSETP.GEU.AND P4, PT, R10, RZ, PT ;  /* 0x000000ff0a00720b */ /* 0x000fe40003f8e000 */
[----:B------:R-:W-:Y:S02]  /*1490*/  SEL R7, R4, RZ, P1 ;  /* 0x000000ff04077207 */ /* 0x000fe40000800000 */
[----:B------:R-:W-:Y:S02]  /*14a0*/  SEL R6, R23, RZ, P2 ;  /* 0x000000ff17067207 */ /* 0x000fe40001000000 */
[----:B------:R-:W-:-:S02]  /*14b0*/  SEL R5, R43, RZ, P3 ;  /* 0x000000ff2b057207 */ /* 0x000fc40001800000 */
[----:B------:R-:W-:Y:S01]  /*14c0*/  SEL R4, R10, RZ, P4 ;  /* 0x000000ff0a047207 */ /* 0x000fe20002000000 */
[----:B0-----:R-:W-:Y:S06]  /*14d0*/  @P0 EXIT ;  /* 0x000000000000094d */ /* 0x001fec0003800000 */
[----:B------:R-:W-:Y:S01]  /*14e0*/  STG.E.128 desc[UR4][R2.64+0x800], R4 ;  /* 0x0008000402007986 */ /* 0x000fe2000c101d04 */
[----:B------:R-:W-:Y:S05]  /*14f0*/  EXIT ;  /* 0x000000000000794d */ /* 0x000fea0003800000 */
.L_x_0:
[----:B------:R-:W-:-:S00]  /*1500*/  BRA `(.L_x_0) ;  /* 0xfffffffc00fc7947 */ /* 0x000fc0000383ffff */
[----:B------:R-:W-:-:S00]  /*1510*/  NOP ;  /* 0x0000000000007918 */ /* 0x000fc00000000000 */
        /* <DEDUP_REMOVED lines=14> */
.L_x_1:


//--------------------- .nv.global.init           --------------------------
	.section	.nv.global.init,"aw",@progbits
.nv.global.init:
	.type		_$_str,@object
	.size		_$_str,(_$_str_$_2 - _$_str)
_$_str:
        /*0000*/ 	.byte	0x5f, 0x5f, 0x43, 0x55, 0x44, 0x41, 0x5f, 0x46, 0x54, 0x5a, 0x00
	.type		_$_str_$_2,@object
	.size		_$_str_$_2,(.L_1 - _$_str_$_2)
_$_str_$_2:
        /*000b*/ 	.byte	0x5f, 0x5f, 0x43, 0x55, 0x44, 0x41, 0x5f, 0x50, 0x52, 0x45, 0x43, 0x5f, 0x53, 0x51, 0x52, 0x54
        /*001b*/ 	.byte	0x00
.L_1:


//--------------------- .nv.constant0.triton_poi_fused__native_batch_norm_legit_no_training_cat_relu_38 --------------------------
	.section	.nv.constant0.triton_poi_fused__native_batch_norm_legit_no_training_cat_relu_38,"a",@progbits
	.sectionflags	@""
	.align	4
.nv.constant0.triton_poi_fused__native_batch_norm_legit_no_training_cat_relu_38:
	.zero		604
